//
// Generated by NVIDIA NVVM Compiler
//
// Compiler Build ID: CL-36424714
// Cuda compilation tools, release 13.0, V13.0.88
// Based on NVVM 20.0.0
//

.version 9.0
.target sm_100
.address_size 64

	// .globl	_Z8GPU_sortPiii
.extern .func  (.param .b32 func_retval0) vprintf
(
	.param .b64 vprintf_param_0,
	.param .b64 vprintf_param_1
)
;
.global .align 1 .b8 $str[11] = {78, 117, 99, 108, 101, 111, 32, 37, 100, 10};

.visible .entry _Z8GPU_sortPiii(
	.param .u64 .ptr .align 1 _Z8GPU_sortPiii_param_0,
	.param .u32 _Z8GPU_sortPiii_param_1,
	.param .u32 _Z8GPU_sortPiii_param_2
)
{
	.local .align 8 .b8 	__local_depot0[8];
	.reg .b64 	%SP;
	.reg .b64 	%SPL;
	.reg .pred 	%p<44>;
	.reg .b16 	%rs<15>;
	.reg .b32 	%r<187>;
	.reg .b64 	%rd<81>;

	mov.u64 	%SPL, __local_depot0;
	cvta.local.u64 	%SP, %SPL;
	ld.param.u64 	%rd3, [_Z8GPU_sortPiii_param_0];
	ld.param.u32 	%r37, [_Z8GPU_sortPiii_param_1];
	ld.param.u32 	%r38, [_Z8GPU_sortPiii_param_2];
	cvta.to.global.u64 	%rd1, %rd3;
	add.u64 	%rd4, %SP, 0;
	add.u64 	%rd5, %SPL, 0;
	mov.u32 	%r39, %tid.x;
	st.local.u32 	[%rd5], %r39;
	mov.u64 	%rd6, $str;
	cvta.global.u64 	%rd7, %rd6;
	{ // callseq 0, 0
	.param .b64 param0;
	st.param.b64 	[param0], %rd7;
	.param .b64 param1;
	st.param.b64 	[param1], %rd4;
	.param .b32 retval0;
	call.uni (retval0), 
	vprintf, 
	(
	param0, 
	param1
	);
	ld.param.b32 	%r40, [retval0];
	} // callseq 0
	div.s32 	%r1, %r37, %r38;
	mul.lo.s32 	%r173, %r1, %r39;
	add.s32 	%r3, %r173, %r1;
	setp.lt.s32 	%p1, %r1, 1;
	@%p1 bra 	$L__BB0_18;
	add.s32 	%r4, %r1, -2;
	cvt.u16.u32 	%rs1, %r1;
	mov.b32 	%r172, 0;
	mov.b16 	%rs13, 0;
	mov.u16 	%rs14, %rs13;
$L__BB0_2:
	mov.u32 	%r6, %r173;
	not.b32 	%r43, %r172;
	add.s32 	%r7, %r1, %r43;
	add.s32 	%r173, %r6, 1;
	setp.ge.s32 	%p2, %r173, %r3;
	mov.u32 	%r186, %r6;
	@%p2 bra 	$L__BB0_17;
	sub.s32 	%r45, %r4, %r172;
	setp.lt.u32 	%p3, %r45, 15;
	mov.u32 	%r181, %r173;
	mov.u32 	%r186, %r6;
	@%p3 bra 	$L__BB0_7;
	and.b32  	%r46, %r7, -16;
	neg.s32 	%r174, %r46;
	mov.u32 	%r175, %r6;
	mov.u32 	%r186, %r6;
$L__BB0_5:
	.pragma "nounroll";
	add.s32 	%r47, %r175, 1;
	mul.wide.u32 	%rd8, %r47, 4;
	add.s64 	%rd9, %rd1, %rd8;
	ld.global.u32 	%r48, [%rd9];
	mul.wide.s32 	%rd10, %r186, 4;
	add.s64 	%rd11, %rd1, %rd10;
	ld.global.u32 	%r49, [%rd11];
	setp.lt.s32 	%p4, %r48, %r49;
	selp.b32 	%r50, %r47, %r186, %p4;
	ld.global.u32 	%r51, [%rd9+4];
	mul.wide.s32 	%rd12, %r50, 4;
	add.s64 	%rd13, %rd1, %rd12;
	ld.global.u32 	%r52, [%rd13];
	setp.lt.s32 	%p5, %r51, %r52;
	add.s32 	%r53, %r175, 2;
	selp.b32 	%r54, %r53, %r50, %p5;
	ld.global.u32 	%r55, [%rd9+8];
	mul.wide.s32 	%rd14, %r54, 4;
	add.s64 	%rd15, %rd1, %rd14;
	ld.global.u32 	%r56, [%rd15];
	setp.lt.s32 	%p6, %r55, %r56;
	add.s32 	%r57, %r175, 3;
	selp.b32 	%r58, %r57, %r54, %p6;
	ld.global.u32 	%r59, [%rd9+12];
	mul.wide.s32 	%rd16, %r58, 4;
	add.s64 	%rd17, %rd1, %rd16;
	ld.global.u32 	%r60, [%rd17];
	setp.lt.s32 	%p7, %r59, %r60;
	add.s32 	%r61, %r175, 4;
	selp.b32 	%r62, %r61, %r58, %p7;
	ld.global.u32 	%r63, [%rd9+16];
	mul.wide.s32 	%rd18, %r62, 4;
	add.s64 	%rd19, %rd1, %rd18;
	ld.global.u32 	%r64, [%rd19];
	setp.lt.s32 	%p8, %r63, %r64;
	add.s32 	%r65, %r175, 5;
	selp.b32 	%r66, %r65, %r62, %p8;
	ld.global.u32 	%r67, [%rd9+20];
	mul.wide.s32 	%rd20, %r66, 4;
	add.s64 	%rd21, %rd1, %rd20;
	ld.global.u32 	%r68, [%rd21];
	setp.lt.s32 	%p9, %r67, %r68;
	add.s32 	%r69, %r175, 6;
	selp.b32 	%r70, %r69, %r66, %p9;
	ld.global.u32 	%r71, [%rd9+24];
	mul.wide.s32 	%rd22, %r70, 4;
	add.s64 	%rd23, %rd1, %rd22;
	ld.global.u32 	%r72, [%rd23];
	setp.lt.s32 	%p10, %r71, %r72;
	add.s32 	%r73, %r175, 7;
	selp.b32 	%r74, %r73, %r70, %p10;
	ld.global.u32 	%r75, [%rd9+28];
	mul.wide.s32 	%rd24, %r74, 4;
	add.s64 	%rd25, %rd1, %rd24;
	ld.global.u32 	%r76, [%rd25];
	setp.lt.s32 	%p11, %r75, %r76;
	add.s32 	%r77, %r175, 8;
	selp.b32 	%r78, %r77, %r74, %p11;
	ld.global.u32 	%r79, [%rd9+32];
	mul.wide.s32 	%rd26, %r78, 4;
	add.s64 	%rd27, %rd1, %rd26;
	ld.global.u32 	%r80, [%rd27];
	setp.lt.s32 	%p12, %r79, %r80;
	add.s32 	%r81, %r175, 9;
	selp.b32 	%r82, %r81, %r78, %p12;
	ld.global.u32 	%r83, [%rd9+36];
	mul.wide.s32 	%rd28, %r82, 4;
	add.s64 	%rd29, %rd1, %rd28;
	ld.global.u32 	%r84, [%rd29];
	setp.lt.s32 	%p13, %r83, %r84;
	add.s32 	%r85, %r175, 10;
	selp.b32 	%r86, %r85, %r82, %p13;
	ld.global.u32 	%r87, [%rd9+40];
	mul.wide.s32 	%rd30, %r86, 4;
	add.s64 	%rd31, %rd1, %rd30;
	ld.global.u32 	%r88, [%rd31];
	setp.lt.s32 	%p14, %r87, %r88;
	add.s32 	%r89, %r175, 11;
	selp.b32 	%r90, %r89, %r86, %p14;
	ld.global.u32 	%r91, [%rd9+44];
	mul.wide.s32 	%rd32, %r90, 4;
	add.s64 	%rd33, %rd1, %rd32;
	ld.global.u32 	%r92, [%rd33];
	setp.lt.s32 	%p15, %r91, %r92;
	add.s32 	%r93, %r175, 12;
	selp.b32 	%r94, %r93, %r90, %p15;
	ld.global.u32 	%r95, [%rd9+48];
	mul.wide.s32 	%rd34, %r94, 4;
	add.s64 	%rd35, %rd1, %rd34;
	ld.global.u32 	%r96, [%rd35];
	setp.lt.s32 	%p16, %r95, %r96;
	add.s32 	%r97, %r175, 13;
	selp.b32 	%r98, %r97, %r94, %p16;
	ld.global.u32 	%r99, [%rd9+52];
	mul.wide.s32 	%rd36, %r98, 4;
	add.s64 	%rd37, %rd1, %rd36;
	ld.global.u32 	%r100, [%rd37];
	setp.lt.s32 	%p17, %r99, %r100;
	add.s32 	%r101, %r175, 14;
	selp.b32 	%r102, %r101, %r98, %p17;
	ld.global.u32 	%r103, [%rd9+56];
	mul.wide.s32 	%rd38, %r102, 4;
	add.s64 	%rd39, %rd1, %rd38;
	ld.global.u32 	%r104, [%rd39];
	setp.lt.s32 	%p18, %r103, %r104;
	add.s32 	%r105, %r175, 15;
	selp.b32 	%r106, %r105, %r102, %p18;
	ld.global.u32 	%r107, [%rd9+60];
	mul.wide.s32 	%rd40, %r106, 4;
	add.s64 	%rd41, %rd1, %rd40;
	ld.global.u32 	%r108, [%rd41];
	setp.lt.s32 	%p19, %r107, %r108;
	add.s32 	%r175, %r175, 16;
	selp.b32 	%r186, %r175, %r106, %p19;
	add.s32 	%r174, %r174, 16;
	setp.ne.s32 	%p20, %r174, 0;
	@%p20 bra 	$L__BB0_5;
	add.s32 	%r181, %r175, 1;
$L__BB0_7:
	and.b32  	%r109, %r7, 15;
	setp.eq.s32 	%p21, %r109, 0;
	@%p21 bra 	$L__BB0_17;
	not.b16 	%rs9, %rs14;
	add.s16 	%rs10, %rs9, %rs1;
	cvt.u32.u16 	%r111, %rs10;
	and.b32  	%r20, %r111, 15;
	add.s32 	%r112, %r20, -1;
	setp.lt.u32 	%p22, %r112, 7;
	@%p22 bra 	$L__BB0_10;
	mul.wide.u32 	%rd42, %r181, 4;
	add.s64 	%rd43, %rd1, %rd42;
	ld.global.u32 	%r113, [%rd43];
	mul.wide.s32 	%rd44, %r186, 4;
	add.s64 	%rd45, %rd1, %rd44;
	ld.global.u32 	%r114, [%rd45];
	setp.lt.s32 	%p23, %r113, %r114;
	selp.b32 	%r115, %r181, %r186, %p23;
	add.s32 	%r116, %r181, 1;
	ld.global.u32 	%r117, [%rd43+4];
	mul.wide.s32 	%rd46, %r115, 4;
	add.s64 	%rd47, %rd1, %rd46;
	ld.global.u32 	%r118, [%rd47];
	setp.lt.s32 	%p24, %r117, %r118;
	selp.b32 	%r119, %r116, %r115, %p24;
	add.s32 	%r120, %r181, 2;
	ld.global.u32 	%r121, [%rd43+8];
	mul.wide.s32 	%rd48, %r119, 4;
	add.s64 	%rd49, %rd1, %rd48;
	ld.global.u32 	%r122, [%rd49];
	setp.lt.s32 	%p25, %r121, %r122;
	selp.b32 	%r123, %r120, %r119, %p25;
	add.s32 	%r124, %r181, 3;
	ld.global.u32 	%r125, [%rd43+12];
	mul.wide.s32 	%rd50, %r123, 4;
	add.s64 	%rd51, %rd1, %rd50;
	ld.global.u32 	%r126, [%rd51];
	setp.lt.s32 	%p26, %r125, %r126;
	selp.b32 	%r127, %r124, %r123, %p26;
	add.s32 	%r128, %r181, 4;
	ld.global.u32 	%r129, [%rd43+16];
	mul.wide.s32 	%rd52, %r127, 4;
	add.s64 	%rd53, %rd1, %rd52;
	ld.global.u32 	%r130, [%rd53];
	setp.lt.s32 	%p27, %r129, %r130;
	selp.b32 	%r131, %r128, %r127, %p27;
	add.s32 	%r132, %r181, 5;
	ld.global.u32 	%r133, [%rd43+20];
	mul.wide.s32 	%rd54, %r131, 4;
	add.s64 	%rd55, %rd1, %rd54;
	ld.global.u32 	%r134, [%rd55];
	setp.lt.s32 	%p28, %r133, %r134;
	selp.b32 	%r135, %r132, %r131, %p28;
	add.s32 	%r136, %r181, 6;
	ld.global.u32 	%r137, [%rd43+24];
	mul.wide.s32 	%rd56, %r135, 4;
	add.s64 	%rd57, %rd1, %rd56;
	ld.global.u32 	%r138, [%rd57];
	setp.lt.s32 	%p29, %r137, %r138;
	selp.b32 	%r139, %r136, %r135, %p29;
	add.s32 	%r140, %r181, 7;
	ld.global.u32 	%r141, [%rd43+28];
	mul.wide.s32 	%rd58, %r139, 4;
	add.s64 	%rd59, %rd1, %rd58;
	ld.global.u32 	%r142, [%rd59];
	setp.lt.s32 	%p30, %r141, %r142;
	selp.b32 	%r186, %r140, %r139, %p30;
	add.s32 	%r181, %r181, 8;
$L__BB0_10:
	and.b32  	%r143, %r20, 7;
	setp.eq.s32 	%p31, %r143, 0;
	@%p31 bra 	$L__BB0_17;
	not.b16 	%rs11, %rs13;
	add.s16 	%rs12, %rs11, %rs1;
	cvt.u32.u16 	%r145, %rs12;
	and.b32  	%r146, %r145, 7;
	and.b32  	%r26, %r145, 3;
	add.s32 	%r147, %r146, -1;
	setp.lt.u32 	%p32, %r147, 3;
	@%p32 bra 	$L__BB0_13;
	mul.wide.u32 	%rd60, %r181, 4;
	add.s64 	%rd61, %rd1, %rd60;
	ld.global.u32 	%r148, [%rd61];
	mul.wide.s32 	%rd62, %r186, 4;
	add.s64 	%rd63, %rd1, %rd62;
	ld.global.u32 	%r149, [%rd63];
	setp.lt.s32 	%p33, %r148, %r149;
	selp.b32 	%r150, %r181, %r186, %p33;
	add.s32 	%r151, %r181, 1;
	ld.global.u32 	%r152, [%rd61+4];
	mul.wide.s32 	%rd64, %r150, 4;
	add.s64 	%rd65, %rd1, %rd64;
	ld.global.u32 	%r153, [%rd65];
	setp.lt.s32 	%p34, %r152, %r153;
	selp.b32 	%r154, %r151, %r150, %p34;
	add.s32 	%r155, %r181, 2;
	ld.global.u32 	%r156, [%rd61+8];
	mul.wide.s32 	%rd66, %r154, 4;
	add.s64 	%rd67, %rd1, %rd66;
	ld.global.u32 	%r157, [%rd67];
	setp.lt.s32 	%p35, %r156, %r157;
	selp.b32 	%r158, %r155, %r154, %p35;
	add.s32 	%r159, %r181, 3;
	ld.global.u32 	%r160, [%rd61+12];
	mul.wide.s32 	%rd68, %r158, 4;
	add.s64 	%rd69, %rd1, %rd68;
	ld.global.u32 	%r161, [%rd69];
	setp.lt.s32 	%p36, %r160, %r161;
	selp.b32 	%r186, %r159, %r158, %p36;
	add.s32 	%r181, %r181, 4;
$L__BB0_13:
	setp.eq.s32 	%p37, %r26, 0;
	@%p37 bra 	$L__BB0_17;
	mul.wide.u32 	%rd70, %r181, 4;
	add.s64 	%rd2, %rd1, %rd70;
	ld.global.u32 	%r162, [%rd2];
	mul.wide.s32 	%rd71, %r186, 4;
	add.s64 	%rd72, %rd1, %rd71;
	ld.global.u32 	%r163, [%rd72];
	setp.lt.s32 	%p38, %r162, %r163;
	selp.b32 	%r186, %r181, %r186, %p38;
	setp.eq.s32 	%p39, %r26, 1;
	@%p39 bra 	$L__BB0_17;
	add.s32 	%r164, %r181, 1;
	ld.global.u32 	%r165, [%rd2+4];
	mul.wide.s32 	%rd73, %r186, 4;
	add.s64 	%rd74, %rd1, %rd73;
	ld.global.u32 	%r166, [%rd74];
	setp.lt.s32 	%p40, %r165, %r166;
	selp.b32 	%r186, %r164, %r186, %p40;
	setp.eq.s32 	%p41, %r26, 2;
	@%p41 bra 	$L__BB0_17;
	add.s32 	%r167, %r181, 2;
	ld.global.u32 	%r168, [%rd2+8];
	mul.wide.s32 	%rd75, %r186, 4;
	add.s64 	%rd76, %rd1, %rd75;
	ld.global.u32 	%r169, [%rd76];
	setp.lt.s32 	%p42, %r168, %r169;
	selp.b32 	%r186, %r167, %r186, %p42;
$L__BB0_17:
	setp.lt.s32 	%p43, %r173, %r3;
	mul.wide.s32 	%rd77, %r186, 4;
	add.s64 	%rd78, %rd1, %rd77;
	ld.global.u32 	%r170, [%rd78];
	mul.wide.u32 	%rd79, %r6, 4;
	add.s64 	%rd80, %rd1, %rd79;
	ld.global.u32 	%r171, [%rd80];
	st.global.u32 	[%rd78], %r171;
	st.global.u32 	[%rd80], %r170;
	add.s32 	%r172, %r172, 1;
	add.s16 	%rs14, %rs14, 1;
	add.s16 	%rs13, %rs13, 1;
	@%p43 bra 	$L__BB0_2;
$L__BB0_18:
	ret;

}


// ===== COMPILED SASS (sm_100) =====

	.target	sm_100

	.elftype	@"ET_EXEC"


//--------------------- .note.nv.tkinfo           --------------------------
	.section	.note.nv.tkinfo,"",@"SHT_NOTE"
	.sectionflags	@"SHF_NOTE_NV_TKINFO"
	.tkinfo
        /*0018*/ 	.word	0x00000002
        /*0030*/ 	.string	""
        /*0030*/ 	.string	"ptxas"
        /*0030*/ 	.string	"Cuda compilation tools, release 13.0, V13.0.88"
        /*0030*/ 	.string	"Build cuda_13.0.r13.0/compiler.36424714_0"
        /*0030*/ 	.string	"-arch sm_100 -m 64 "



//--------------------- .note.nv.cuinfo           --------------------------
	.section	.note.nv.cuinfo,"",@"SHT_NOTE"
	.sectionflags	@"SHF_NOTE_NV_CUINFO"
        /*0018*/ 	.short	0x0002
        /*001a*/ 	.short	0x0064
        /*001c*/ 	.short	0x0082
	.zero		2


//--------------------- .nv.info                  --------------------------
	.section	.nv.info,"",@"SHT_CUDA_INFO"
	.align	4


	//----- nvinfo : EIATTR_REGCOUNT
	.align		4
        /*0000*/ 	.byte	0x04, 0x2f
        /*0002*/ 	.short	(.L_2 - .L_1)
	.align		4
.L_1:
        /*0004*/ 	.word	index@(_Z8GPU_sortPiii)
        /*0008*/ 	.word	0x0000001a


	//----- nvinfo : EIATTR_FRAME_SIZE
	.align		4
.L_2:
        /*000c*/ 	.byte	0x04, 0x11
        /*000e*/ 	.short	(.L_4 - .L_3)
	.align		4
.L_3:
        /*0010*/ 	.word	index@(_Z8GPU_sortPiii)
        /*0014*/ 	.word	0x00000008


	//----- nvinfo : EIATTR_MIN_STACK_SIZE
	.align		4
.L_4:
        /*0018*/ 	.byte	0x04, 0x12
        /*001a*/ 	.short	(.L_6 - .L_5)
	.align		4
.L_5:
        /*001c*/ 	.word	index@(_Z8GPU_sortPiii)
        /*0020*/ 	.word	0x00000008
.L_6:


//--------------------- .nv.compat                --------------------------
	.section	.nv.compat,"",@"SHT_CUDA_COMPAT_INFO"
	.align	4
        /*0000*/ 	.byte	0x02, 0x09, 0x00, 0x00, 0x02, 0x02, 0x01, 0x00, 0x02, 0x05, 0x05, 0x00, 0x03, 0x07, 0x01, 0x01
        /*0010*/ 	.byte	0x02, 0x03, 0x00, 0x00, 0x02, 0x06, 0x01, 0x00, 0x04, 0x0b, 0x08, 0x00, 0x09, 0x00, 0x00, 0x00
        /*0020*/ 	.byte	0x00, 0x00, 0x00, 0x00


//--------------------- .nv.info._Z8GPU_sortPiii  --------------------------
	.section	.nv.info._Z8GPU_sortPiii,"",@"SHT_CUDA_INFO"
	.sectionflags	@""
	.align	4


	//----- nvinfo : EIATTR_CUDA_API_VERSION
	.align		4
        /*0000*/ 	.byte	0x04, 0x37
        /*0002*/ 	.short	(.L_8 - .L_7)
.L_7:
        /*0004*/ 	.word	0x00000082


	//----- nvinfo : EIATTR_KPARAM_INFO
	.align		4
.L_8:
        /*0008*/ 	.byte	0x04, 0x17
        /*000a*/ 	.short	(.L_10 - .L_9)
.L_9:
        /*000c*/ 	.word	0x00000000
        /*0010*/ 	.short	0x0002
        /*0012*/ 	.short	0x000c
        /*0014*/ 	.byte	0x00, 0xf0, 0x11, 0x00


	//----- nvinfo : EIATTR_KPARAM_INFO
	.align		4
.L_10:
        /*0018*/ 	.byte	0x04, 0x17
        /*001a*/ 	.short	(.L_12 - .L_11)
.L_11:
        /*001c*/ 	.word	0x00000000
        /*0020*/ 	.short	0x0001
        /*0022*/ 	.short	0x0008
        /*0024*/ 	.byte	0x00, 0xf0, 0x11, 0x00


	//----- nvinfo : EIATTR_KPARAM_INFO
	.align		4
.L_12:
        /*0028*/ 	.byte	0x04, 0x17
        /*002a*/ 	.short	(.L_14 - .L_13)
.L_13:
        /*002c*/ 	.word	0x00000000
        /*0030*/ 	.short	0x0000
        /*0032*/ 	.short	0x0000
        /*0034*/ 	.byte	0x00, 0xf5, 0x21, 0x00


	//----- nvinfo : EIATTR_SPARSE_MMA_MASK
	.align		4
.L_14:
        /*0038*/ 	.byte	0x03, 0x50
        /*003a*/ 	.short	0x0000


	//----- nvinfo : EIATTR_MAXREG_COUNT
	.align		4
        /*003c*/ 	.byte	0x03, 0x1b
        /*003e*/ 	.short	0x00ff


	//----- nvinfo : EIATTR_EXTERNS
	.align		4
        /*0040*/ 	.byte	0x04, 0x0f
        /*0042*/ 	.short	(.L_16 - .L_15)


	//   ....[0]....
	.align		4
.L_15:
        /*0044*/ 	.word	index@(vprintf)


	//----- nvinfo : EIATTR_MERCURY_ISA_VERSION
	.align		4
.L_16:
        /*0048*/ 	.byte	0x03, 0x5f
        /*004a*/ 	.short	0x0101


	//----- nvinfo : EIATTR_VRC_CTA_INIT_COUNT
	.align		4
        /*004c*/ 	.byte	0x02, 0x4a
	.zero		1
	.zero		1


	//----- nvinfo : EIATTR_SYSCALL_OFFSETS
	.align		4
        /*0050*/ 	.byte	0x04, 0x46
        /*0052*/ 	.short	(.L_18 - .L_17)


	//   ....[0]....
.L_17:
        /*0054*/ 	.word	0x000000e0


	//----- nvinfo : EIATTR_EXIT_INSTR_OFFSETS
	.align		4
.L_18:
        /*0058*/ 	.byte	0x04, 0x1c
        /*005a*/ 	.short	(.L_20 - .L_19)


	//   ....[0]....
.L_19:
        /*005c*/ 	.word	0x00000290


	//   ....[1]....
        /*0060*/ 	.word	0x00001360


	//----- nvinfo : EIATTR_CRS_STACK_SIZE
	.align		4
.L_20:
        /*0064*/ 	.byte	0x04, 0x1e
        /*0066*/ 	.short	(.L_22 - .L_21)
.L_21:
        /*0068*/ 	.word	0x00000000


	//----- nvinfo : EIATTR_CBANK_PARAM_SIZE
	.align		4
.L_22:
        /*006c*/ 	.byte	0x03, 0x19
        /*006e*/ 	.short	0x0010


	//----- nvinfo : EIATTR_PARAM_CBANK
	.align		4
        /*0070*/ 	.byte	0x04, 0x0a
        /*0072*/ 	.short	(.L_24 - .L_23)
	.align		4
.L_23:
        /*0074*/ 	.word	index@(.nv.constant0._Z8GPU_sortPiii)
        /*0078*/ 	.short	0x0380
        /*007a*/ 	.short	0x0010


	//----- nvinfo : EIATTR_SW_WAR
	.align		4
.L_24:
        /*007c*/ 	.byte	0x04, 0x36
        /*007e*/ 	.short	(.L_26 - .L_25)
.L_25:
        /*0080*/ 	.word	0x00000008
.L_26:


//--------------------- .nv.callgraph             --------------------------
	.section	.nv.callgraph,"",@"SHT_CUDA_CALLGRAPH"
	.align	4
	.sectionentsize	8
	.align		4
        /*0000*/ 	.word	0x00000000
	.align		4
        /*0004*/ 	.word	0xffffffff
	.align		4
        /*0008*/ 	.word	index@(_Z8GPU_sortPiii)
	.align		4
        /*000c*/ 	.word	index@(vprintf)
	.align		4
        /*0010*/ 	.word	0x00000000
	.align		4
        /*0014*/ 	.word	0xfffffffe
	.align		4
        /*0018*/ 	.word	0x00000000
	.align		4
        /*001c*/ 	.word	0xfffffffd
	.align		4
        /*0020*/ 	.word	0x00000000
	.align		4
        /*0024*/ 	.word	0xfffffffc


//--------------------- .nv.constant4             --------------------------
	.section	.nv.constant4,"a",@progbits
	.align	8
	.align		8
.nv.constant4:
        /*0000*/ 	.dword	vprintf
	.align		8
        /*0008*/ 	.dword	$str


//--------------------- .text._Z8GPU_sortPiii     --------------------------
	.section	.text._Z8GPU_sortPiii,"ax",@progbits
	.align	128
        .global         _Z8GPU_sortPiii
        .type           _Z8GPU_sortPiii,@function
        .size           _Z8GPU_sortPiii,(.L_x_13 - _Z8GPU_sortPiii)
        .other          _Z8GPU_sortPiii,@"STO_CUDA_ENTRY STV_DEFAULT"
_Z8GPU_sortPiii:
.text._Z8GPU_sortPiii:
[----:B------:R-:W0:Y:S01]  /*0000*/  LDC R1, c[0x0][0x37c] ;  /* 0x0000df00ff017b82 */ /* 0x000e220000000800 */
[----:B------:R-:W1:Y:S01]  /*0010*/  S2R R2, SR_TID.X ;  /* 0x0000000000027919 */ /* 0x000e620000002100 */
[----:B0-----:R-:W-:Y:S01]  /*0020*/  VIADD R1, R1, 0xfffffff8 ;  /* 0xfffffff801017836 */ /* 0x001fe20000000000 */
[----:B------:R-:W-:Y:S01]  /*0030*/  MOV R0, 0x0 ;  /* 0x0000000000007802 */ /* 0x000fe20000000f00 */
[----:B------:R-:W0:Y:S04]  /*0040*/  LDCU UR4, c[0x0][0x2f8] ;  /* 0x00005f00ff0477ac */ /* 0x000e280008000800 */
[----:B------:R2:W3:Y:S01]  /*0050*/  LDC.64 R8, c[0x4][R0] ;  /* 0x0100000000087b82 */ /* 0x0004e20000000a00 */
[----:B------:R-:W4:Y:S01]  /*0060*/  LDCU.64 UR6, c[0x4][0x8] ;  /* 0x01000100ff0677ac */ /* 0x000f220008000a00 */
[----:B------:R-:W5:Y:S01]  /*0070*/  LDCU UR5, c[0x0][0x2fc] ;  /* 0x00005f80ff0577ac */ /* 0x000f620008000800 */
[----:B0-----:R-:W-:Y:S01]  /*0080*/  IADD3 R6, P0, PT, R1, UR4, RZ ;  /* 0x0000000401067c10 */ /* 0x001fe2000ff1e0ff */
[----:B----4-:R-:W-:-:S02]  /*0090*/  IMAD.U32 R4, RZ, RZ, UR6 ;  /* 0x00000006ff047e24 */ /* 0x010fc4000f8e00ff */
[----:B------:R-:W-:Y:S02]  /*00a0*/  IMAD.U32 R5, RZ, RZ, UR7 ;  /* 0x00000007ff057e24 */ /* 0x000fe4000f8e00ff */
[----:B-----5:R-:W-:Y:S01]  /*00b0*/  IMAD.X R7, RZ, RZ, UR5, P0 ;  /* 0x00000005ff077e24 */ /* 0x020fe200080e06ff */
[----:B-1----:R2:W-:Y:S07]  /*00c0*/  STL [R1], R2 ;  /* 0x0000000201007387 */ /* 0x0025ee0000100800 */
[----:B------:R-:W-:-:S07]  /*00d0*/  LEPC R20, `(.L_x_0) ;  /* 0x000000001014794e */ /* 0x000fce0000000000 */
[----:B--23--:R-:W-:Y:S05]  /*00e0*/  CALL.ABS.NOINC R8 ;  /* 0x0000000008007343 */ /* 0x00cfea0003c00000 */
.L_x_0:
[----:B------:R-:W0:Y:S02]  /*00f0*/  LDC.64 R4, c[0x0][0x388] ;  /* 0x0000e200ff047b82 */ /* 0x000e240000000a00 */
[-C--:B0-----:R-:W-:Y:S02]  /*0100*/  IABS R8, R5.reuse ;  /* 0x0000000500087213 */ /* 0x081fe40000000000 */
[----:B------:R-:W-:Y:S02]  /*0110*/  IABS R9, R4 ;  /* 0x0000000400097213 */ /* 0x000fe40000000000 */
[----:B------:R-:W0:Y:S01]  /*0120*/  I2F.RP R0, R8 ;  /* 0x0000000800007306 */ /* 0x000e220000209400 */
[----:B------:R-:W-:-:S04]  /*0130*/  LOP3.LUT R4, R4, R5, RZ, 0x3c, !PT ;  /* 0x0000000504047212 */ /* 0x000fc800078e3cff */
[----:B------:R-:W-:-:S03]  /*0140*/  ISETP.GE.AND P1, PT, R4, RZ, PT ;  /* 0x000000ff0400720c */ /* 0x000fc60003f26270 */
[----:B0-----:R-:W0:Y:S02]  /*0150*/  MUFU.RCP R0, R0 ;  /* 0x0000000000007308 */ /* 0x001e240000001000 */
[----:B0-----:R-:W-:-:S06]  /*0160*/  VIADD R6, R0, 0xffffffe ;  /* 0x0ffffffe00067836 */ /* 0x001fcc0000000000 */
[----:B------:R0:W1:Y:S02]  /*0170*/  F2I.FTZ.U32.TRUNC.NTZ R7, R6 ;  /* 0x0000000600077305 */ /* 0x000064000021f000 */
[----:B0-----:R-:W-:Y:S02]  /*0180*/  IMAD.MOV.U32 R6, RZ, RZ, RZ ;  /* 0x000000ffff067224 */ /* 0x001fe400078e00ff */
[----:B-1----:R-:W-:-:S04]  /*0190*/  IMAD.MOV R3, RZ, RZ, -R7 ;  /* 0x000000ffff037224 */ /* 0x002fc800078e0a07 */
[----:B------:R-:W-:-:S04]  /*01a0*/  IMAD R3, R3, R8, RZ ;  /* 0x0000000803037224 */ /* 0x000fc800078e02ff */
[----:B------:R-:W-:-:S04]  /*01b0*/  IMAD.HI.U32 R7, R7, R3, R6 ;  /* 0x0000000307077227 */ /* 0x000fc800078e0006 */
[----:B------:R-:W-:-:S04]  /*01c0*/  IMAD.MOV.U32 R3, RZ, RZ, R9 ;  /* 0x000000ffff037224 */ /* 0x000fc800078e0009 */
[----:B------:R-:W-:-:S04]  /*01d0*/  IMAD.HI.U32 R0, R7, R3, RZ ;  /* 0x0000000307007227 */ /* 0x000fc800078e00ff */
[----:B------:R-:W-:-:S04]  /*01e0*/  IMAD.MOV R7, RZ, RZ, -R0 ;  /* 0x000000ffff077224 */ /* 0x000fc800078e0a00 */
[----:B------:R-:W-:-:S05]  /*01f0*/  IMAD R3, R8, R7, R3 ;  /* 0x0000000708037224 */ /* 0x000fca00078e0203 */
[----:B------:R-:W-:-:S13]  /*0200*/  ISETP.GT.U32.AND P2, PT, R8, R3, PT ;  /* 0x000000030800720c */ /* 0x000fda0003f44070 */
[-C--:B------:R-:W-:Y:S01]  /*0210*/  @!P2 IADD3 R3, PT, PT, R3, -R8.reuse, RZ ;  /* 0x800000080303a210 */ /* 0x080fe20007ffe0ff */
[----:B------:R-:W-:Y:S01]  /*0220*/  @!P2 VIADD R0, R0, 0x1 ;  /* 0x000000010000a836 */ /* 0x000fe20000000000 */
[----:B------:R-:W-:Y:S02]  /*0230*/  ISETP.NE.AND P2, PT, R5, RZ, PT ;  /* 0x000000ff0500720c */ /* 0x000fe40003f45270 */
[----:B------:R-:W-:-:S13]  /*0240*/  ISETP.GE.U32.AND P0, PT, R3, R8, PT ;  /* 0x000000080300720c */ /* 0x000fda0003f06070 */
[----:B------:R-:W-:-:S04]  /*0250*/  @P0 VIADD R0, R0, 0x1 ;  /* 0x0000000100000836 */ /* 0x000fc80000000000 */
[----:B------:R-:W-:Y:S01]  /*0260*/  @!P1 IMAD.MOV R0, RZ, RZ, -R0 ;  /* 0x000000ffff009224 */ /* 0x000fe200078e0a00 */
[----:B------:R-:W-:-:S04]  /*0270*/  @!P2 LOP3.LUT R0, RZ, R5, RZ, 0x33, !PT ;  /* 0x00000005ff00a212 */ /* 0x000fc800078e33ff */
[----:B------:R-:W-:-:S13]  /*0280*/  ISETP.GE.AND P0, PT, R0, 0x1, PT ;  /* 0x000000010000780c */ /* 0x000fda0003f06270 */
[----:B------:R-:W-:Y:S05]  /*0290*/  @!P0 EXIT ;  /* 0x000000000000894d */ /* 0x000fea0003800000 */
[----:B------:R-:W0:Y:S01]  /*02a0*/  LDC.64 R12, c[0x0][0x358] ;  /* 0x0000d600ff0c7b82 */ /* 0x000e220000000a00 */
[C---:B------:R-:W-:Y:S01]  /*02b0*/  IMAD R3, R0.reuse, R2, RZ ;  /* 0x0000000200037224 */ /* 0x040fe200078e02ff */
[----:B------:R-:W-:Y:S01]  /*02c0*/  PRMT R4, RZ, 0x7610, R4 ;  /* 0x00007610ff047816 */ /* 0x000fe20000000004 */
[C---:B------:R-:W-:Y:S01]  /*02d0*/  VIADD R2, R0.reuse, 0xfffffffe ;  /* 0xfffffffe00027836 */ /* 0x040fe20000000000 */
[----:B------:R-:W-:Y:S01]  /*02e0*/  PRMT R6, RZ, 0x7610, R6 ;  /* 0x00007610ff067816 */ /* 0x000fe20000000006 */
[----:B------:R-:W-:Y:S02]  /*02f0*/  IMAD.MOV.U32 R5, RZ, RZ, RZ ;  /* 0x000000ffff057224 */ /* 0x000fe400078e00ff */
[----:B------:R-:W-:-:S07]  /*0300*/  IMAD.IADD R8, R0, 0x1, R3 ;  /* 0x0000000100087824 */ /* 0x000fce00078e0203 */
.L_x_11:
[----:B-1----:R-:W-:Y:S01]  /*0310*/  IMAD.MOV.U32 R7, RZ, RZ, R3 ;  /* 0x000000ffff077224 */ /* 0x002fe200078e0003 */
[----:B------:R-:W-:Y:S01]  /*0320*/  BSSY.RECONVERGENT B0, `(.L_x_1) ;  /* 0x00000f3000007945 */ /* 0x000fe20003800200 */
[----:B------:R-:W-:-:S03]  /*0330*/  VIADD R3, R3, 0x1 ;  /* 0x0000000103037836 */ /* 0x000fc60000000000 */
[----:B------:R-:W-:Y:S02]  /*0340*/  MOV R11, R7 ;  /* 0x00000007000b7202 */ /* 0x000fe40000000f00 */
[----:B------:R-:W-:-:S13]  /*0350*/  ISETP.GE.AND P0, PT, R3, R8, PT ;  /* 0x000000080300720c */ /* 0x000fda0003f06270 */
[----:B------:R-:W-:Y:S05]  /*0360*/  @P0 BRA `(.L_x_2) ;  /* 0x0000000c00b80947 */ /* 0x000fea0003800000 */
[----:B------:R-:W-:Y:S01]  /*0370*/  IMAD.IADD R9, R2, 0x1, -R5 ;  /* 0x0000000102097824 */ /* 0x000fe200078e0a05 */
[----:B------:R-:W-:Y:S01]  /*0380*/  BSSY.RECONVERGENT B1, `(.L_x_3) ;  /* 0x0000069000017945 */ /* 0x000fe20003800200 */
[----:B------:R-:W-:Y:S02]  /*0390*/  IMAD.MOV.U32 R18, RZ, RZ, R3 ;  /* 0x000000ffff127224 */ /* 0x000fe400078e0003 */
[----:B------:R-:W-:Y:S01]  /*03a0*/  IMAD.MOV.U32 R11, RZ, RZ, R7 ;  /* 0x000000ffff0b7224 */ /* 0x000fe200078e0007 */
[----:B------:R-:W-:Y:S02]  /*03b0*/  ISETP.GE.U32.AND P0, PT, R9, 0xf, PT ;  /* 0x0000000f0900780c */ /* 0x000fe40003f06070 */
[----:B------:R-:W-:-:S05]  /*03c0*/  LOP3.LUT R9, RZ, R5, RZ, 0x33, !PT ;  /* 0x00000005ff097212 */ /* 0x000fca00078e33ff */
[----:B------:R-:W-:-:S06]  /*03d0*/  IMAD.IADD R10, R0, 0x1, R9 ;  /* 0x00000001000a7824 */ /* 0x000fcc00078e0209 */
[----:B------:R-:W-:Y:S05]  /*03e0*/  @!P0 BRA `(.L_x_4) ;  /* 0x0000000400888947 */ /* 0x000fea0003800000 */
[----:B------:R-:W-:Y:S01]  /*03f0*/  LOP3.LUT R9, R10, 0xfffffff0, RZ, 0xc0, !PT ;  /* 0xfffffff00a097812 */ /* 0x000fe200078ec0ff */
[----:B------:R-:W-:Y:S01]  /*0400*/  BSSY.RECONVERGENT B2, `(.L_x_5) ;  /* 0x000005f000027945 */ /* 0x000fe20003800200 */
[--C-:B------:R-:W-:Y:S02]  /*0410*/  IMAD.MOV.U32 R22, RZ, RZ, R7.reuse ;  /* 0x000000ffff167224 */ /* 0x100fe400078e0007 */
[----:B------:R-:W-:Y:S02]  /*0420*/  IMAD.MOV.U32 R11, RZ, RZ, R7 ;  /* 0x000000ffff0b7224 */ /* 0x000fe400078e0007 */
[----:B------:R-:W-:-:S07]  /*0430*/  IMAD.MOV R9, RZ, RZ, -R9 ;  /* 0x000000ffff097224 */ /* 0x000fce00078e0a09 */
.L_x_6:
[----:B------:R-:W1:Y:S01]  /*0440*/  LDC.64 R16, c[0x0][0x380] ;  /* 0x0000e000ff107b82 */ /* 0x000e620000000a00 */
[----:B0-----:R-:W-:Y:S01]  /*0450*/  R2UR UR6, R12 ;  /* 0x000000000c0672ca */ /* 0x001fe200000e0000 */
[----:B------:R-:W-:Y:S01]  /*0460*/  VIADD R20, R22, 0x1 ;  /* 0x0000000116147836 */ /* 0x000fe20000000000 */
[C---:B------:R-:W-:Y:S02]  /*0470*/  R2UR UR7, R13.reuse ;  /* 0x000000000d0772ca */ /* 0x040fe400000e0000 */
[----:B------:R-:W-:Y:S02]  /*0480*/  R2UR UR4, R12 ;  /* 0x000000000c0472ca */ /* 0x000fe400000e0000 */
[----:B------:R-:W-:Y:S01]  /*0490*/  R2UR UR5, R13 ;  /* 0x000000000d0572ca */ /* 0x000fe200000e0000 */
[----:B-1----:R-:W-:-:S04]  /*04a0*/  IMAD.WIDE R18, R11, 0x4, R16 ;  /* 0x000000040b127825 */ /* 0x002fc800078e0210 */
[----:B------:R-:W-:-:S04]  /*04b0*/  IMAD.WIDE.U32 R14, R20, 0x4, R16 ;  /* 0x00000004140e7825 */ /* 0x000fc800078e0010 */
[----:B------:R-:W2:Y:S04]  /*04c0*/  LDG.E R18, desc[UR6][R18.64] ;  /* 0x0000000612127981 */ /* 0x000ea8000c1e1900 */
[----:B------:R-:W2:Y:S04]  /*04d0*/  LDG.E R21, desc[UR4][R14.64] ;  /* 0x000000040e157981 */ /* 0x000ea8000c1e1900 */
[----:B------:R-:W3:Y:S01]  /*04e0*/  LDG.E R23, desc[UR4][R14.64+0x4] ;  /* 0x000004040e177981 */ /* 0x000ee2000c1e1900 */
[----:B--2---:R-:W-:-:S04]  /*04f0*/  ISETP.GE.AND P0, PT, R21, R18, PT ;  /* 0x000000121500720c */ /* 0x004fc80003f06270 */
[----:B------:R-:W-:-:S05]  /*0500*/  SEL R11, R20, R11, !P0 ;  /* 0x0000000b140b7207 */ /* 0x000fca0004000000 */
[----:B------:R-:W-:-:S06]  /*0510*/  IMAD.WIDE R20, R11, 0x4, R16 ;  /* 0x000000040b147825 */ /* 0x000fcc00078e0210 */
[----:B------:R-:W3:Y:S02]  /*0520*/  LDG.E R20, desc[UR6][R20.64] ;  /* 0x0000000614147981 */ /* 0x000ee4000c1e1900 */
[----:B---3--:R-:W-:Y:S02]  /*0530*/  ISETP.GE.AND P0, PT, R23, R20, PT ;  /* 0x000000141700720c */ /* 0x008fe40003f06270 */
[----:B------:R-:W2:Y:S11]  /*0540*/  LDG.E R23, desc[UR4][R14.64+0x8] ;  /* 0x000008040e177981 */ /* 0x000eb6000c1e1900 */
[----:B------:R-:W-:-:S05]  /*0550*/  @!P0 IADD3 R11, PT, PT, R22, 0x2, RZ ;  /* 0x00000002160b8810 */ /* 0x000fca0007ffe0ff */
[----:B------:R-:W-:-:S06]  /*0560*/  IMAD.WIDE R18, R11, 0x4, R16 ;  /* 0x000000040b127825 */ /* 0x000fcc00078e0210 */
[----:B------:R-:W2:Y:S02]  /*0570*/  LDG.E R18, desc[UR6][R18.64] ;  /* 0x0000000612127981 */ /* 0x000ea4000c1e1900 */
[----:B--2---:R-:W-:Y:S02]  /*0580*/  ISETP.GE.AND P0, PT, R23, R18, PT ;  /* 0x000000121700720c */ /* 0x004fe40003f06270 */
[----:B------:R-:W2:Y:S11]  /*0590*/  LDG.E R23, desc[UR4][R14.64+0xc] ;  /* 0x00000c040e177981 */ /* 0x000eb6000c1e1900 */
[----:B------:R-:W-:-:S04]  /*05a0*/  @!P0 VIADD R11, R22, 0x3 ;  /* 0x00000003160b8836 */ /* 0x000fc80000000000 */
        /* <DEDUP_REMOVED lines=53> */
[----:B------:R-:W2:Y:S04]  /*0900*/  LDG.E R23, desc[UR4][R14.64+0x38] ;  /* 0x000038040e177981 */ /* 0x000ea8000c1e1900 */
[----:B------:R-:W3:Y:S07]  /*0910*/  LDG.E R20, desc[UR4][R14.64+0x3c] ;  /* 0x00003c040e147981 */ /* 0x000eee000c1e1900 */
[----:B------:R-:W-:-:S04]  /*0920*/  @!P0 VIADD R11, R22, 0xe ;  /* 0x0000000e160b8836 */ /* 0x000fc80000000000 */
[----:B------:R-:W-:-:S06]  /*0930*/  IMAD.WIDE R18, R11, 0x4, R16 ;  /* 0x000000040b127825 */ /* 0x000fcc00078e0210 */
[----:B------:R-:W2:Y:S02]  /*0940*/  LDG.E R18, desc[UR6][R18.64] ;  /* 0x0000000612127981 */ /* 0x000ea4000c1e1900 */
[----:B--2---:R-:W-:-:S13]  /*0950*/  ISETP.GE.AND P0, PT, R23, R18, PT ;  /* 0x000000121700720c */ /* 0x004fda0003f06270 */
[----:B------:R-:W-:-:S04]  /*0960*/  @!P0 VIADD R11, R22, 0xf ;  /* 0x0000000f160b8836 */ /* 0x000fc80000000000 */
[----:B------:R-:W-:-:S06]  /*0970*/  IMAD.WIDE R16, R11, 0x4, R16 ;  /* 0x000000040b107825 */ /* 0x000fcc00078e0210 */
[----:B------:R-:W3:Y:S01]  /*0980*/  LDG.E R17, desc[UR6][R16.64] ;  /* 0x0000000610117981 */ /* 0x000ee2000c1e1900 */
[----:B------:R-:W-:-:S05]  /*0990*/  VIADD R9, R9, 0x10 ;  /* 0x0000001009097836 */ /* 0x000fca0000000000 */
[----:B------:R-:W-:Y:S01]  /*09a0*/  ISETP.NE.AND P1, PT, R9, RZ, PT ;  /* 0x000000ff0900720c */ /* 0x000fe20003f25270 */
[----:B------:R-:W-:Y:S01]  /*09b0*/  VIADD R22, R22, 0x10 ;  /* 0x0000001016167836 */ /* 0x000fe20000000000 */
[----:B---3--:R-:W-:-:S04]  /*09c0*/  ISETP.GE.AND P0, PT, R20, R17, PT ;  /* 0x000000111400720c */ /* 0x008fc80003f06270 */
[----:B------:R-:W-:-:S07]  /*09d0*/  SEL R11, R22, R11, !P0 ;  /* 0x0000000b160b7207 */ /* 0x000fce0004000000 */
[----:B------:R-:W-:Y:S05]  /*09e0*/  @P1 BRA `(.L_x_6) ;  /* 0xfffffff800941947 */ /* 0x000fea000383ffff */
[----:B------:R-:W-:Y:S05]  /*09f0*/  BSYNC.RECONVERGENT B2 ;  /* 0x0000000000027941 */ /* 0x000fea0003800200 */
.L_x_5:
[----:B------:R-:W-:-:S07]  /*0a00*/  IADD3 R18, PT, PT, R22, 0x1, RZ ;  /* 0x0000000116127810 */ /* 0x000fce0007ffe0ff */
.L_x_4:
[----:B------:R-:W-:Y:S05]  /*0a10*/  BSYNC.RECONVERGENT B1 ;  /* 0x0000000000017941 */ /* 0x000fea0003800200 */
.L_x_3:
[----:B------:R-:W-:-:S13]  /*0a20*/  LOP3.LUT P0, RZ, R10, 0xf, RZ, 0xc0, !PT ;  /* 0x0000000f0aff7812 */ /* 0x000fda000780c0ff */
[----:B------:R-:W-:Y:S05]  /*0a30*/  @!P0 BRA `(.L_x_2) ;  /* 0x0000000800048947 */ /* 0x000fea0003800000 */
[----:B------:R-:W-:Y:S01]  /*0a40*/  LOP3.LUT R9, RZ, R6, RZ, 0x33, !PT ;  /* 0x00000006ff097212 */ /* 0x000fe200078e33ff */
[----:B------:R-:W-:Y:S04]  /*0a50*/  BSSY.RECONVERGENT B1, `(.L_x_7) ;  /* 0x0000036000017945 */ /* 0x000fe80003800200 */
[----:B------:R-:W-:-:S05]  /*0a60*/  IMAD.IADD R9, R0, 0x1, R9 ;  /* 0x0000000100097824 */ /* 0x000fca00078e0209 */
[----:B------:R-:W-:-:S04]  /*0a70*/  LOP3.LUT R9, R9, 0xf, RZ, 0xc0, !PT ;  /* 0x0000000f09097812 */ /* 0x000fc800078ec0ff */
[C---:B------:R-:W-:Y:S01]  /*0a80*/  LOP3.LUT P0, RZ, R9.reuse, 0x7, RZ, 0xc0, !PT ;  /* 0x0000000709ff7812 */ /* 0x040fe2000780c0ff */
[----:B------:R-:W-:-:S05]  /*0a90*/  VIADD R10, R9, 0xffffffff ;  /* 0xffffffff090a7836 */ /* 0x000fca0000000000 */
[----:B------:R-:W-:-:S13]  /*0aa0*/  ISETP.GE.U32.AND P1, PT, R10, 0x7, PT ;  /* 0x000000070a00780c */ /* 0x000fda0003f26070 */
[----:B------:R-:W-:Y:S05]  /*0ab0*/  @!P1 BRA `(.L_x_8) ;  /* 0x0000000000bc9947 */ /* 0x000fea0003800000 */
[----:B------:R-:W1:Y:S01]  /*0ac0*/  LDC.64 R16, c[0x0][0x380] ;  /* 0x0000e000ff107b82 */ /* 0x000e620000000a00 */
[C---:B0-----:R-:W-:Y:S02]  /*0ad0*/  R2UR UR6, R12.reuse ;  /* 0x000000000c0672ca */ /* 0x041fe400000e0000 */
[C---:B------:R-:W-:Y:S02]  /*0ae0*/  R2UR UR7, R13.reuse ;  /* 0x000000000d0772ca */ /* 0x040fe400000e0000 */
[----:B------:R-:W-:Y:S02]  /*0af0*/  R2UR UR4, R12 ;  /* 0x000000000c0472ca */ /* 0x000fe400000e0000 */
[----:B------:R-:W-:Y:S01]  /*0b00*/  R2UR UR5, R13 ;  /* 0x000000000d0572ca */ /* 0x000fe200000e0000 */
[----:B-1----:R-:W-:-:S04]  /*0b10*/  IMAD.WIDE R22, R11, 0x4, R16 ;  /* 0x000000040b167825 */ /* 0x002fc800078e0210 */
[----:B------:R-:W-:-:S04]  /*0b20*/  IMAD.WIDE.U32 R14, R18, 0x4, R16 ;  /* 0x00000004120e7825 */ /* 0x000fc800078e0010 */
[----:B------:R-:W2:Y:S04]  /*0b30*/  LDG.E R22, desc[UR6][R22.64] ;  /* 0x0000000616167981 */ /* 0x000ea8000c1e1900 */
[----:B------:R-:W2:Y:S02]  /*0b40*/  LDG.E R9, desc[UR4][R14.64] ;  /* 0x000000040e097981 */ /* 0x000ea4000c1e1900 */
[----:B--2---:R-:W-:Y:S02]  /*0b50*/  ISETP.GE.AND P1, PT, R9, R22, PT ;  /* 0x000000160900720c */ /* 0x004fe40003f26270 */
[----:B------:R-:W2:Y:S02]  /*0b60*/  LDG.E R9, desc[UR4][R14.64+0x4] ;  /* 0x000004040e097981 */ /* 0x000ea4000c1e1900 */
[----:B------:R-:W-:-:S05]  /*0b70*/  SEL R11, R18, R11, !P1 ;  /* 0x0000000b120b7207 */ /* 0x000fca0004800000 */
        /* <DEDUP_REMOVED lines=32> */
[----:B--2---:R-:W-:-:S13]  /*0d80*/  ISETP.GE.AND P1, PT, R9, R16, PT ;  /* 0x000000100900720c */ /* 0x004fda0003f26270 */
[C---:B------:R-:W-:Y:S02]  /*0d90*/  @!P1 VIADD R11, R18.reuse, 0x7 ;  /* 0x00000007120b9836 */ /* 0x040fe40000000000 */
[----:B------:R-:W-:-:S07]  /*0da0*/  VIADD R18, R18, 0x8 ;  /* 0x0000000812127836 */ /* 0x000fce0000000000 */
.L_x_8:
[----:B------:R-:W-:Y:S05]  /*0db0*/  BSYNC.RECONVERGENT B1 ;  /* 0x0000000000017941 */ /* 0x000fea0003800200 */
.L_x_7:
[----:B------:R-:W-:Y:S05]  /*0dc0*/  @!P0 BRA `(.L_x_2) ;  /* 0x0000000400208947 */ /* 0x000fea0003800000 */
[----:B------:R-:W-:Y:S01]  /*0dd0*/  LOP3.LUT R9, RZ, R4, RZ, 0x33, !PT ;  /* 0x00000004ff097212 */ /* 0x000fe200078e33ff */
[----:B------:R-:W-:Y:S04]  /*0de0*/  BSSY.RECONVERGENT B1, `(.L_x_9) ;  /* 0x0000025000017945 */ /* 0x000fe80003800200 */
[----:B------:R-:W-:-:S05]  /*0df0*/  IMAD.IADD R9, R0, 0x1, R9 ;  /* 0x0000000100097824 */ /* 0x000fca00078e0209 */
[----:B------:R-:W-:-:S04]  /*0e00*/  LOP3.LUT R9, R9, 0xffff, RZ, 0xc0, !PT ;  /* 0x0000ffff09097812 */ /* 0x000fc800078ec0ff */
[C---:B------:R-:W-:Y:S02]  /*0e10*/  LOP3.LUT R10, R9.reuse, 0x7, RZ, 0xc0, !PT ;  /* 0x00000007090a7812 */ /* 0x040fe400078ec0ff */
[----:B------:R-:W-:-:S03]  /*0e20*/  LOP3.LUT R9, R9, 0x3, RZ, 0xc0, !PT ;  /* 0x0000000309097812 */ /* 0x000fc600078ec0ff */
[----:B------:R-:W-:Y:S01]  /*0e30*/  VIADD R10, R10, 0xffffffff ;  /* 0xffffffff0a0a7836 */ /* 0x000fe20000000000 */
[----:B------:R-:W-:-:S04]  /*0e40*/  ISETP.NE.AND P0, PT, R9, RZ, PT ;  /* 0x000000ff0900720c */ /* 0x000fc80003f05270 */
        /* <DEDUP_REMOVED lines=15> */
[----:B------:R-:W3:Y:S04]  /*0f40*/  LDG.E R11, desc[UR6][R10.64] ;  /* 0x000000060a0b7981 */ /* 0x000ee8000c1e1900 */
[----:B------:R-:W2:Y:S01]  /*0f50*/  LDG.E R10, desc[UR4][R20.64+0xc] ;  /* 0x00000c04140a7981 */ /* 0x000ea2000c1e1900 */
[----:B---3--:R-:W-:-:S03]  /*0f60*/  ISETP.GE.AND P1, PT, R22, R11, PT ;  /* 0x0000000b1600720c */ /* 0x008fc60003f26270 */
[----:B------:R-:W3:Y:S10]  /*0f70*/  LDG.E R22, desc[UR4][R20.64+0x8] ;  /* 0x0000080414167981 */ /* 0x000ef4000c1e1900 */
[----:B------:R-:W-:-:S04]  /*0f80*/  @!P1 VIADD R19, R18, 0x1 ;  /* 0x0000000112139836 */ /* 0x000fc80000000000 */
[----:B------:R-:W-:-:S06]  /*0f90*/  IMAD.WIDE R16, R19, 0x4, R14 ;  /* 0x0000000413107825 */ /* 0x000fcc00078e020e */
[----:B------:R-:W3:Y:S02]  /*0fa0*/  LDG.E R17, desc[UR6][R16.64] ;  /* 0x0000000610117981 */ /* 0x000ee4000c1e1900 */
[----:B---3--:R-:W-:-:S13]  /*0fb0*/  ISETP.GE.AND P1, PT, R22, R17, PT ;  /* 0x000000111600720c */ /* 0x008fda0003f26270 */
[----:B------:R-:W-:-:S04]  /*0fc0*/  @!P1 VIADD R19, R18, 0x2 ;  /* 0x0000000212139836 */ /* 0x000fc80000000000 */
[----:B------:R-:W-:-:S06]  /*0fd0*/  IMAD.WIDE R14, R19, 0x4, R14 ;  /* 0x00000004130e7825 */ /* 0x000fcc00078e020e */
[----:B------:R-:W2:Y:S02]  /*0fe0*/  LDG.E R15, desc[UR6][R14.64] ;  /* 0x000000060e0f7981 */ /* 0x000ea4000c1e1900 */
[----:B--2---:R-:W-:-:S13]  /*0ff0*/  ISETP.GE.AND P1, PT, R10, R15, PT ;  /* 0x0000000f0a00720c */ /* 0x004fda0003f26270 */
[C---:B------:R-:W-:Y:S01]  /*1000*/  @!P1 VIADD R19, R18.reuse, 0x3 ;  /* 0x0000000312139836 */ /* 0x040fe20000000000 */
[----:B------:R-:W-:-:S03]  /*1010*/  IADD3 R18, PT, PT, R18, 0x4, RZ ;  /* 0x0000000412127810 */ /* 0x000fc60007ffe0ff */
[----:B------:R-:W-:-:S07]  /*1020*/  IMAD.MOV.U32 R11, RZ, RZ, R19 ;  /* 0x000000ffff0b7224 */ /* 0x000fce00078e0013 */
.L_x_10:
[----:B------:R-:W-:Y:S05]  /*1030*/  BSYNC.RECONVERGENT B1 ;  /* 0x0000000000017941 */ /* 0x000fea0003800200 */
.L_x_9:
        /* <DEDUP_REMOVED lines=9> */
[----:B------:R-:W2:Y:S01]  /*10d0*/  LDG.E R10, desc[UR4][R14.64] ;  /* 0x000000040e0a7981 */ /* 0x000ea2000c1e1900 */
[----:B------:R-:W-:Y:S02]  /*10e0*/  ISETP.NE.AND P1, PT, R9, 0x1, PT ;  /* 0x000000010900780c */ /* 0x000fe40003f25270 */
[----:B--2---:R-:W-:-:S04]  /*10f0*/  ISETP.GE.AND P0, PT, R10, R21, PT ;  /* 0x000000150a00720c */ /* 0x004fc80003f06270 */
[----:B------:R-:W-:-:S07]  /*1100*/  SEL R11, R18, R11, !P0 ;  /* 0x0000000b120b7207 */ /* 0x000fce0004000000 */
[----:B------:R-:W-:Y:S05]  /*1110*/  @!P1 BRA `(.L_x_2) ;  /* 0x00000000004c9947 */ /* 0x000fea0003800000 */
[C---:B------:R-:W-:Y:S01]  /*1120*/  R2UR UR6, R12.reuse ;  /* 0x000000000c0672ca */ /* 0x040fe200000e0000 */
[----:B------:R-:W-:Y:S01]  /*1130*/  IMAD.WIDE R20, R11, 0x4, R16 ;  /* 0x000000040b147825 */ /* 0x000fe200078e0210 */
[C---:B------:R-:W-:Y:S02]  /*1140*/  R2UR UR7, R13.reuse ;  /* 0x000000000d0772ca */ /* 0x040fe400000e0000 */
[----:B------:R-:W-:Y:S02]  /*1150*/  R2UR UR4, R12 ;  /* 0x000000000c0472ca */ /* 0x000fe400000e0000 */
[----:B------:R-:W-:-:S09]  /*1160*/  R2UR UR5, R13 ;  /* 0x000000000d0572ca */ /* 0x000fd200000e0000 */
[----:B------:R-:W2:Y:S04]  /*1170*/  LDG.E R21, desc[UR6][R20.64] ;  /* 0x0000000614157981 */ /* 0x000ea8000c1e1900 */
[----:B------:R-:W2:Y:S01]  /*1180*/  LDG.E R10, desc[UR4][R14.64+0x4] ;  /* 0x000004040e0a7981 */ /* 0x000ea2000c1e1900 */
[----:B------:R-:W-:-:S13]  /*1190*/  ISETP.NE.AND P1, PT, R9, 0x2, PT ;  /* 0x000000020900780c */ /* 0x000fda0003f25270 */
[C---:B------:R-:W-:Y:S02]  /*11a0*/  @P1 R2UR UR4, R12.reuse ;  /* 0x000000000c0412ca */ /* 0x040fe400000e0000 */
[C---:B------:R-:W-:Y:S02]  /*11b0*/  @P1 R2UR UR5, R13.reuse ;  /* 0x000000000d0512ca */ /* 0x040fe400000e0000 */
[----:B------:R-:W-:Y:S02]  /*11c0*/  @P1 R2UR UR6, R12 ;  /* 0x000000000c0612ca */ /* 0x000fe400000e0000 */
[----:B------:R-:W-:-:S09]  /*11d0*/  @P1 R2UR UR7, R13 ;  /* 0x000000000d0712ca */ /* 0x000fd200000e0000 */
[----:B------:R-:W3:Y:S01]  /*11e0*/  @P1 LDG.E R9, desc[UR4][R14.64+0x8] ;  /* 0x000008040e091981 */ /* 0x000ee2000c1e1900 */
[----:B--2---:R-:W-:-:S13]  /*11f0*/  ISETP.GE.AND P0, PT, R10, R21, PT ;  /* 0x000000150a00720c */ /* 0x004fda0003f06270 */
[----:B------:R-:W-:-:S04]  /*1200*/  @!P0 VIADD R11, R18, 0x1 ;  /* 0x00000001120b8836 */ /* 0x000fc80000000000 */
[----:B------:R-:W-:-:S06]  /*1210*/  @P1 IMAD.WIDE R16, R11, 0x4, R16 ;  /* 0x000000040b101825 */ /* 0x000fcc00078e0210 */
[----:B------:R-:W3:Y:S02]  /*1220*/  @P1 LDG.E R16, desc[UR6][R16.64] ;  /* 0x0000000610101981 */ /* 0x000ee4000c1e1900 */
[----:B---3--:R-:W-:-:S13]  /*1230*/  ISETP.GE.OR P0, PT, R9, R16, !P1 ;  /* 0x000000100900720c */ /* 0x008fda0004f06670 */
[----:B------:R-:W-:-:S07]  /*1240*/  @!P0 VIADD R11, R18, 0x2 ;  /* 0x00000002120b8836 */ /* 0x000fce0000000000 */
.L_x_2:
[----:B------:R-:W-:Y:S05]  /*1250*/  BSYNC.RECONVERGENT B0 ;  /* 0x0000000000007941 */ /* 0x000fea0003800200 */
.L_x_1:
[----:B------:R-:W1:Y:S01]  /*1260*/  LDC.64 R16, c[0x0][0x380] ;  /* 0x0000e000ff107b82 */ /* 0x000e620000000a00 */
[C---:B0-----:R-:W-:Y:S02]  /*1270*/  R2UR UR6, R12.reuse ;  /* 0x000000000c0672ca */ /* 0x041fe400000e0000 */
[C---:B------:R-:W-:Y:S02]  /*1280*/  R2UR UR7, R13.reuse ;  /* 0x000000000d0772ca */ /* 0x040fe400000e0000 */
[----:B------:R-:W-:Y:S02]  /*1290*/  R2UR UR4, R12 ;  /* 0x000000000c0472ca */ /* 0x000fe400000e0000 */
[----:B------:R-:W-:Y:S01]  /*12a0*/  R2UR UR5, R13 ;  /* 0x000000000d0572ca */ /* 0x000fe200000e0000 */
[----:B-1----:R-:W-:-:S04]  /*12b0*/  IMAD.WIDE.U32 R14, R7, 0x4, R16 ;  /* 0x00000004070e7825 */ /* 0x002fc800078e0010 */
[----:B------:R-:W-:-:S04]  /*12c0*/  IMAD.WIDE R16, R11, 0x4, R16 ;  /* 0x000000040b107825 */ /* 0x000fc800078e0210 */
[----:B------:R-:W2:Y:S04]  /*12d0*/  LDG.E R7, desc[UR6][R14.64] ;  /* 0x000000060e077981 */ /* 0x000ea8000c1e1900 */
[----:B------:R-:W3:Y:S01]  /*12e0*/  LDG.E R9, desc[UR4][R16.64] ;  /* 0x0000000410097981 */ /* 0x000ee2000c1e1900 */
[----:B------:R-:W-:Y:S01]  /*12f0*/  ISETP.GE.AND P0, PT, R3, R8, PT ;  /* 0x000000080300720c */ /* 0x000fe20003f06270 */
[----:B------:R-:W-:Y:S02]  /*1300*/  VIADD R6, R6, 0x1 ;  /* 0x0000000106067836 */ /* 0x000fe40000000000 */
[----:B------:R-:W-:Y:S02]  /*1310*/  VIADD R4, R4, 0x1 ;  /* 0x0000000104047836 */ /* 0x000fe40000000000 */
[----:B------:R-:W-:Y:S01]  /*1320*/  VIADD R5, R5, 0x1 ;  /* 0x0000000105057836 */ /* 0x000fe20000000000 */
[----:B--2---:R1:W-:Y:S04]  /*1330*/  STG.E desc[UR4][R16.64], R7 ;  /* 0x0000000710007986 */ /* 0x0043e8000c101904 */
[----:B---3--:R1:W-:Y:S03]  /*1340*/  STG.E desc[UR6][R14.64], R9 ;  /* 0x000000090e007986 */ /* 0x0083e6000c101906 */
[----:B------:R-:W-:Y:S05]  /*1350*/  @!P0 BRA `(.L_x_11) ;  /* 0xffffffec00ec8947 */ /* 0x000fea000383ffff */
[----:B------:R-:W-:Y:S05]  /*1360*/  EXIT ;  /* 0x000000000000794d */ /* 0x000fea0003800000 */
.L_x_12:
[----:B------:R-:W-:-:S00]  /*1370*/  BRA `(.L_x_12) ;  /* 0xfffffffc00fc7947 */ /* 0x000fc0000383ffff */
[----:B------:R-:W-:-:S00]  /*1380*/  NOP ;  /* 0x0000000000007918 */ /* 0x000fc00000000000 */
[----:B------:R-:W-:-:S00]  /*1390*/  NOP ;  /* 0x0000000000007918 */ /* 0x000fc00000000000 */
[----:B------:R-:W-:-:S00]  /*13a0*/  NOP ;  /* 0x0000000000007918 */ /* 0x000fc00000000000 */
[----:B------:R-:W-:-:S00]  /*13b0*/  NOP ;  /* 0x0000000000007918 */ /* 0x000fc00000000000 */
[----:B------:R-:W-:-:S00]  /*13c0*/  NOP ;  /* 0x0000000000007918 */ /* 0x000fc00000000000 */
[----:B------:R-:W-:-:S00]  /*13d0*/  NOP ;  /* 0x0000000000007918 */ /* 0x000fc00000000000 */
[----:B------:R-:W-:-:S00]  /*13e0*/  NOP ;  /* 0x0000000000007918 */ /* 0x000fc00000000000 */
[----:B------:R-:W-:-:S00]  /*13f0*/  NOP ;  /* 0x0000000000007918 */ /* 0x000fc00000000000 */
.L_x_13:


//--------------------- .nv.global.init           --------------------------
	.section	.nv.global.init,"aw",@progbits
.nv.global.init:
	.type		$str,@object
	.size		$str,(.L_0 - $str)
$str:
        /*0000*/ 	.byte	0x4e, 0x75, 0x63, 0x6c, 0x65, 0x6f, 0x20, 0x25, 0x64, 0x0a, 0x00
.L_0:


//--------------------- .nv.shared.reserved.0     --------------------------
	.section	.nv.shared.reserved.0,"aw",@nobits
	.weak		__nv_reservedSMEM_offset_0_alias
	.size		__nv_reservedSMEM_offset_0_alias, 0, 64
	.other		__nv_reservedSMEM_offset_0_alias,@"STO_CUDA_RESERVED_SHARED STV_DEFAULT"
__nv_reservedSMEM_offset_0_alias:
	.zero		0
	.zero		64


//--------------------- .nv.constant0._Z8GPU_sortPiii --------------------------
	.section	.nv.constant0._Z8GPU_sortPiii,"a",@progbits
	.sectionflags	@""
	.align	4
.nv.constant0._Z8GPU_sortPiii:
	.zero		912


//--------------------- SYMBOLS --------------------------

	.type		.nv.reservedSmem.offset0,@object
	.size		.nv.reservedSmem.offset0,0x4
	.type		vprintf,@function
